//
// Generated by NVIDIA NVVM Compiler
//
// Compiler Build ID: CL-36424714
// Cuda compilation tools, release 13.0, V13.0.88
// Based on NVVM 20.0.0
//

.version 9.0
.target sm_100
.address_size 64

	// .globl	_Z3sumPdS_S_i

.visible .entry _Z3sumPdS_S_i(
	.param .u64 .ptr .align 1 _Z3sumPdS_S_i_param_0,
	.param .u64 .ptr .align 1 _Z3sumPdS_S_i_param_1,
	.param .u64 .ptr .align 1 _Z3sumPdS_S_i_param_2,
	.param .u32 _Z3sumPdS_S_i_param_3
)
{
	.reg .pred 	%p<7>;
	.reg .b32 	%r<31>;
	.reg .b64 	%rd<25>;
	.reg .b64 	%fd<16>;

	ld.param.u64 	%rd4, [_Z3sumPdS_S_i_param_0];
	ld.param.u64 	%rd5, [_Z3sumPdS_S_i_param_1];
	ld.param.u64 	%rd6, [_Z3sumPdS_S_i_param_2];
	ld.param.u32 	%r12, [_Z3sumPdS_S_i_param_3];
	cvta.to.global.u64 	%rd1, %rd6;
	cvta.to.global.u64 	%rd2, %rd5;
	cvta.to.global.u64 	%rd3, %rd4;
	mov.u32 	%r13, %tid.x;
	mov.u32 	%r14, %ctaid.x;
	mov.u32 	%r15, %ntid.x;
	mad.lo.s32 	%r29, %r14, %r15, %r13;
	mov.u32 	%r16, %nctaid.x;
	mul.lo.s32 	%r2, %r15, %r16;
	setp.ge.s32 	%p1, %r29, %r12;
	@%p1 bra 	$L__BB0_7;
	add.s32 	%r17, %r29, %r2;
	max.s32 	%r18, %r12, %r17;
	setp.lt.s32 	%p2, %r17, %r12;
	selp.u32 	%r19, 1, 0, %p2;
	add.s32 	%r20, %r17, %r19;
	sub.s32 	%r21, %r18, %r20;
	div.u32 	%r22, %r21, %r2;
	add.s32 	%r3, %r22, %r19;
	and.b32  	%r23, %r3, 3;
	setp.eq.s32 	%p3, %r23, 3;
	@%p3 bra 	$L__BB0_4;
	add.s32 	%r24, %r3, 1;
	and.b32  	%r25, %r24, 3;
	neg.s32 	%r27, %r25;
$L__BB0_3:
	.pragma "nounroll";
	mul.wide.s32 	%rd7, %r29, 8;
	add.s64 	%rd8, %rd1, %rd7;
	add.s64 	%rd9, %rd2, %rd7;
	add.s64 	%rd10, %rd3, %rd7;
	ld.global.f64 	%fd1, [%rd10];
	ld.global.f64 	%fd2, [%rd9];
	add.f64 	%fd3, %fd1, %fd2;
	st.global.f64 	[%rd8], %fd3;
	add.s32 	%r29, %r29, %r2;
	add.s32 	%r27, %r27, 1;
	setp.ne.s32 	%p4, %r27, 0;
	@%p4 bra 	$L__BB0_3;
$L__BB0_4:
	setp.lt.u32 	%p5, %r3, 3;
	@%p5 bra 	$L__BB0_7;
	mul.wide.s32 	%rd15, %r2, 8;
	shl.b32 	%r26, %r2, 2;
$L__BB0_6:
	mul.wide.s32 	%rd11, %r29, 8;
	add.s64 	%rd12, %rd3, %rd11;
	ld.global.f64 	%fd4, [%rd12];
	add.s64 	%rd13, %rd2, %rd11;
	ld.global.f64 	%fd5, [%rd13];
	add.f64 	%fd6, %fd4, %fd5;
	add.s64 	%rd14, %rd1, %rd11;
	st.global.f64 	[%rd14], %fd6;
	add.s64 	%rd16, %rd12, %rd15;
	ld.global.f64 	%fd7, [%rd16];
	add.s64 	%rd17, %rd13, %rd15;
	ld.global.f64 	%fd8, [%rd17];
	add.f64 	%fd9, %fd7, %fd8;
	add.s64 	%rd18, %rd14, %rd15;
	st.global.f64 	[%rd18], %fd9;
	add.s64 	%rd19, %rd16, %rd15;
	ld.global.f64 	%fd10, [%rd19];
	add.s64 	%rd20, %rd17, %rd15;
	ld.global.f64 	%fd11, [%rd20];
	add.f64 	%fd12, %fd10, %fd11;
	add.s64 	%rd21, %rd18, %rd15;
	st.global.f64 	[%rd21], %fd12;
	add.s64 	%rd22, %rd19, %rd15;
	ld.global.f64 	%fd13, [%rd22];
	add.s64 	%rd23, %rd20, %rd15;
	ld.global.f64 	%fd14, [%rd23];
	add.f64 	%fd15, %fd13, %fd14;
	add.s64 	%rd24, %rd21, %rd15;
	st.global.f64 	[%rd24], %fd15;
	add.s32 	%r29, %r26, %r29;
	setp.lt.s32 	%p6, %r29, %r12;
	@%p6 bra 	$L__BB0_6;
$L__BB0_7:
	ret;

}


// ===== COMPILED SASS (sm_100) =====

	.target	sm_100

	.elftype	@"ET_EXEC"


//--------------------- .note.nv.tkinfo           --------------------------
	.section	.note.nv.tkinfo,"",@"SHT_NOTE"
	.sectionflags	@"SHF_NOTE_NV_TKINFO"
	.tkinfo
        /*0018*/ 	.word	0x00000002
        /*0030*/ 	.string	""
        /*0030*/ 	.string	"ptxas"
        /*0030*/ 	.string	"Cuda compilation tools, release 13.0, V13.0.88"
        /*0030*/ 	.string	"Build cuda_13.0.r13.0/compiler.36424714_0"
        /*0030*/ 	.string	"-arch sm_100 -m 64 "



//--------------------- .note.nv.cuinfo           --------------------------
	.section	.note.nv.cuinfo,"",@"SHT_NOTE"
	.sectionflags	@"SHF_NOTE_NV_CUINFO"
        /*0018*/ 	.short	0x0002
        /*001a*/ 	.short	0x0064
        /*001c*/ 	.short	0x0082
	.zero		2


//--------------------- .nv.info                  --------------------------
	.section	.nv.info,"",@"SHT_CUDA_INFO"
	.align	4


	//----- nvinfo : EIATTR_REGCOUNT
	.align		4
        /*0000*/ 	.byte	0x04, 0x2f
        /*0002*/ 	.short	(.L_1 - .L_0)
	.align		4
.L_0:
        /*0004*/ 	.word	index@(_Z3sumPdS_S_i)
        /*0008*/ 	.word	0x0000001a


	//----- nvinfo : EIATTR_FRAME_SIZE
	.align		4
.L_1:
        /*000c*/ 	.byte	0x04, 0x11
        /*000e*/ 	.short	(.L_3 - .L_2)
	.align		4
.L_2:
        /*0010*/ 	.word	index@(_Z3sumPdS_S_i)
        /*0014*/ 	.word	0x00000000


	//----- nvinfo : EIATTR_MIN_STACK_SIZE
	.align		4
.L_3:
        /*0018*/ 	.byte	0x04, 0x12
        /*001a*/ 	.short	(.L_5 - .L_4)
	.align		4
.L_4:
        /*001c*/ 	.word	index@(_Z3sumPdS_S_i)
        /*0020*/ 	.word	0x00000000
.L_5:


//--------------------- .nv.compat                --------------------------
	.section	.nv.compat,"",@"SHT_CUDA_COMPAT_INFO"
	.align	4
        /*0000*/ 	.byte	0x02, 0x09, 0x00, 0x00, 0x02, 0x02, 0x01, 0x00, 0x02, 0x05, 0x05, 0x00, 0x03, 0x07, 0x01, 0x01
        /*0010*/ 	.byte	0x02, 0x03, 0x00, 0x00, 0x02, 0x06, 0x01, 0x00, 0x04, 0x0b, 0x08, 0x00, 0x01, 0x00, 0x00, 0x00
        /*0020*/ 	.byte	0x00, 0x00, 0x00, 0x00


//--------------------- .nv.info._Z3sumPdS_S_i    --------------------------
	.section	.nv.info._Z3sumPdS_S_i,"",@"SHT_CUDA_INFO"
	.sectionflags	@""
	.align	4


	//----- nvinfo : EIATTR_CUDA_API_VERSION
	.align		4
        /*0000*/ 	.byte	0x04, 0x37
        /*0002*/ 	.short	(.L_7 - .L_6)
.L_6:
        /*0004*/ 	.word	0x00000082


	//----- nvinfo : EIATTR_KPARAM_INFO
	.align		4
.L_7:
        /*0008*/ 	.byte	0x04, 0x17
        /*000a*/ 	.short	(.L_9 - .L_8)
.L_8:
        /*000c*/ 	.word	0x00000000
        /*0010*/ 	.short	0x0003
        /*0012*/ 	.short	0x0018
        /*0014*/ 	.byte	0x00, 0xf0, 0x11, 0x00


	//----- nvinfo : EIATTR_KPARAM_INFO
	.align		4
.L_9:
        /*0018*/ 	.byte	0x04, 0x17
        /*001a*/ 	.short	(.L_11 - .L_10)
.L_10:
        /*001c*/ 	.word	0x00000000
        /*0020*/ 	.short	0x0002
        /*0022*/ 	.short	0x0010
        /*0024*/ 	.byte	0x00, 0xf5, 0x21, 0x00


	//----- nvinfo : EIATTR_KPARAM_INFO
	.align		4
.L_11:
        /*0028*/ 	.byte	0x04, 0x17
        /*002a*/ 	.short	(.L_13 - .L_12)
.L_12:
        /*002c*/ 	.word	0x00000000
        /*0030*/ 	.short	0x0001
        /*0032*/ 	.short	0x0008
        /*0034*/ 	.byte	0x00, 0xf5, 0x21, 0x00


	//----- nvinfo : EIATTR_KPARAM_INFO
	.align		4
.L_13:
        /*0038*/ 	.byte	0x04, 0x17
        /*003a*/ 	.short	(.L_15 - .L_14)
.L_14:
        /*003c*/ 	.word	0x00000000
        /*0040*/ 	.short	0x0000
        /*0042*/ 	.short	0x0000
        /*0044*/ 	.byte	0x00, 0xf5, 0x21, 0x00


	//----- nvinfo : EIATTR_SPARSE_MMA_MASK
	.align		4
.L_15:
        /*0048*/ 	.byte	0x03, 0x50
        /*004a*/ 	.short	0x0000


	//----- nvinfo : EIATTR_MAXREG_COUNT
	.align		4
        /*004c*/ 	.byte	0x03, 0x1b
        /*004e*/ 	.short	0x00ff


	//----- nvinfo : EIATTR_MERCURY_ISA_VERSION
	.align		4
        /*0050*/ 	.byte	0x03, 0x5f
        /*0052*/ 	.short	0x0101


	//----- nvinfo : EIATTR_VRC_CTA_INIT_COUNT
	.align		4
        /*0054*/ 	.byte	0x02, 0x4a
	.zero		1
	.zero		1


	//----- nvinfo : EIATTR_EXIT_INSTR_OFFSETS
	.align		4
        /*0058*/ 	.byte	0x04, 0x1c
        /*005a*/ 	.short	(.L_17 - .L_16)


	//   ....[0]....
.L_16:
        /*005c*/ 	.word	0x00000090


	//   ....[1]....
        /*0060*/ 	.word	0x000003a0


	//   ....[2]....
        /*0064*/ 	.word	0x000005d0


	//----- nvinfo : EIATTR_CRS_STACK_SIZE
	.align		4
.L_17:
        /*0068*/ 	.byte	0x04, 0x1e
        /*006a*/ 	.short	(.L_19 - .L_18)
.L_18:
        /*006c*/ 	.word	0x00000000


	//----- nvinfo : EIATTR_CBANK_PARAM_SIZE
	.align		4
.L_19:
        /*0070*/ 	.byte	0x03, 0x19
        /*0072*/ 	.short	0x001c


	//----- nvinfo : EIATTR_PARAM_CBANK
	.align		4
        /*0074*/ 	.byte	0x04, 0x0a
        /*0076*/ 	.short	(.L_21 - .L_20)
	.align		4
.L_20:
        /*0078*/ 	.word	index@(.nv.constant0._Z3sumPdS_S_i)
        /*007c*/ 	.short	0x0380
        /*007e*/ 	.short	0x001c


	//----- nvinfo : EIATTR_SW_WAR
	.align		4
.L_21:
        /*0080*/ 	.byte	0x04, 0x36
        /*0082*/ 	.short	(.L_23 - .L_22)
.L_22:
        /*0084*/ 	.word	0x00000008
.L_23:


//--------------------- .nv.callgraph             --------------------------
	.section	.nv.callgraph,"",@"SHT_CUDA_CALLGRAPH"
	.align	4
	.sectionentsize	8
	.align		4
        /*0000*/ 	.word	0x00000000
	.align		4
        /*0004*/ 	.word	0xffffffff
	.align		4
        /*0008*/ 	.word	0x00000000
	.align		4
        /*000c*/ 	.word	0xfffffffe
	.align		4
        /*0010*/ 	.word	0x00000000
	.align		4
        /*0014*/ 	.word	0xfffffffd
	.align		4
        /*0018*/ 	.word	0x00000000
	.align		4
        /*001c*/ 	.word	0xfffffffc


//--------------------- .text._Z3sumPdS_S_i       --------------------------
	.section	.text._Z3sumPdS_S_i,"ax",@progbits
	.align	128
        .global         _Z3sumPdS_S_i
        .type           _Z3sumPdS_S_i,@function
        .size           _Z3sumPdS_S_i,(.L_x_5 - _Z3sumPdS_S_i)
        .other          _Z3sumPdS_S_i,@"STO_CUDA_ENTRY STV_DEFAULT"
_Z3sumPdS_S_i:
.text._Z3sumPdS_S_i:
[----:B------:R-:W-:Y:S01]  /*0000*/  LDC R1, c[0x0][0x37c] ;  /* 0x0000df00ff017b82 */ /* 0x000fe20000000800 */
[----:B------:R-:W0:Y:S07]  /*0010*/  S2R R3, SR_TID.X ;  /* 0x0000000000037919 */ /* 0x000e2e0000002100 */
[----:B------:R-:W0:Y:S01]  /*0020*/  S2UR UR4, SR_CTAID.X ;  /* 0x00000000000479c3 */ /* 0x000e220000002500 */
[----:B------:R-:W1:Y:S07]  /*0030*/  LDCU UR6, c[0x0][0x398] ;  /* 0x00007300ff0677ac */ /* 0x000e6e0008000800 */
[----:B------:R-:W0:Y:S01]  /*0040*/  LDC R0, c[0x0][0x360] ;  /* 0x0000d800ff007b82 */ /* 0x000e220000000800 */
[----:B------:R-:W2:Y:S01]  /*0050*/  LDCU UR5, c[0x0][0x370] ;  /* 0x00006e00ff0577ac */ /* 0x000ea20008000800 */
[----:B0-----:R-:W-:-:S02]  /*0060*/  IMAD R3, R0, UR4, R3 ;  /* 0x0000000400037c24 */ /* 0x001fc4000f8e0203 */
[----:B--2---:R-:W-:-:S03]  /*0070*/  IMAD R0, R0, UR5, RZ ;  /* 0x0000000500007c24 */ /* 0x004fc6000f8e02ff */
[----:B-1----:R-:W-:-:S13]  /*0080*/  ISETP.GE.AND P0, PT, R3, UR6, PT ;  /* 0x0000000603007c0c */ /* 0x002fda000bf06270 */
[----:B------:R-:W-:Y:S05]  /*0090*/  @P0 EXIT ;  /* 0x000000000000094d */ /* 0x000fea0003800000 */
[----:B------:R-:W0:Y:S01]  /*00a0*/  I2F.U32.RP R8, R0 ;  /* 0x0000000000087306 */ /* 0x000e220000209000 */
[C---:B------:R-:W-:Y:S01]  /*00b0*/  IMAD.IADD R2, R0.reuse, 0x1, R3 ;  /* 0x0000000100027824 */ /* 0x040fe200078e0203 */
[----:B------:R-:W-:Y:S01]  /*00c0*/  IADD3 R9, PT, PT, RZ, -R0, RZ ;  /* 0x80000000ff097210 */ /* 0x000fe20007ffe0ff */
[----:B------:R-:W1:Y:S01]  /*00d0*/  LDCU.64 UR4, c[0x0][0x358] ;  /* 0x00006b00ff0477ac */ /* 0x000e620008000a00 */
[----:B------:R-:W-:Y:S01]  /*00e0*/  ISETP.NE.U32.AND P2, PT, R0, RZ, PT ;  /* 0x000000ff0000720c */ /* 0x000fe20003f45070 */
[----:B------:R-:W-:Y:S01]  /*00f0*/  BSSY.RECONVERGENT B0, `(.L_x_0) ;  /* 0x000002a000007945 */ /* 0x000fe20003800200 */
[C---:B------:R-:W-:Y:S02]  /*0100*/  ISETP.GE.AND P0, PT, R2.reuse, UR6, PT ;  /* 0x0000000602007c0c */ /* 0x040fe4000bf06270 */
[----:B------:R-:W-:Y:S02]  /*0110*/  VIMNMX R7, PT, PT, R2, UR6, !PT ;  /* 0x0000000602077c48 */ /* 0x000fe4000ffe0100 */
[----:B------:R-:W-:-:S04]  /*0120*/  SEL R6, RZ, 0x1, P0 ;  /* 0x00000001ff067807 */ /* 0x000fc80000000000 */
[----:B------:R-:W-:Y:S01]  /*0130*/  IADD3 R7, PT, PT, R7, -R2, -R6 ;  /* 0x8000000207077210 */ /* 0x000fe20007ffe806 */
[----:B0-----:R-:W0:Y:S02]  /*0140*/  MUFU.RCP R8, R8 ;  /* 0x0000000800087308 */ /* 0x001e240000001000 */
[----:B0-----:R-:W-:-:S06]  /*0150*/  IADD3 R4, PT, PT, R8, 0xffffffe, RZ ;  /* 0x0ffffffe08047810 */ /* 0x001fcc0007ffe0ff */
[----:B------:R0:W2:Y:S02]  /*0160*/  F2I.FTZ.U32.TRUNC.NTZ R5, R4 ;  /* 0x0000000400057305 */ /* 0x0000a4000021f000 */
[----:B0-----:R-:W-:Y:S02]  /*0170*/  HFMA2 R4, -RZ, RZ, 0, 0 ;  /* 0x00000000ff047431 */ /* 0x001fe400000001ff */
[----:B--2---:R-:W-:-:S04]  /*0180*/  IMAD R9, R9, R5, RZ ;  /* 0x0000000509097224 */ /* 0x004fc800078e02ff */
[----:B------:R-:W-:-:S06]  /*0190*/  IMAD.HI.U32 R8, R5, R9, R4 ;  /* 0x0000000905087227 */ /* 0x000fcc00078e0004 */
[----:B------:R-:W-:-:S05]  /*01a0*/  IMAD.HI.U32 R5, R8, R7, RZ ;  /* 0x0000000708057227 */ /* 0x000fca00078e00ff */
[----:B------:R-:W-:-:S05]  /*01b0*/  IADD3 R2, PT, PT, -R5, RZ, RZ ;  /* 0x000000ff05027210 */ /* 0x000fca0007ffe1ff */
[----:B------:R-:W-:-:S05]  /*01c0*/  IMAD R7, R0, R2, R7 ;  /* 0x0000000200077224 */ /* 0x000fca00078e0207 */
[----:B------:R-:W-:-:S13]  /*01d0*/  ISETP.GE.U32.AND P0, PT, R7, R0, PT ;  /* 0x000000000700720c */ /* 0x000fda0003f06070 */
[----:B------:R-:W-:Y:S01]  /*01e0*/  @P0 IMAD.IADD R7, R7, 0x1, -R0 ;  /* 0x0000000107070824 */ /* 0x000fe200078e0a00 */
[----:B------:R-:W-:-:S04]  /*01f0*/  @P0 IADD3 R5, PT, PT, R5, 0x1, RZ ;  /* 0x0000000105050810 */ /* 0x000fc80007ffe0ff */
[----:B------:R-:W-:-:S13]  /*0200*/  ISETP.GE.U32.AND P1, PT, R7, R0, PT ;  /* 0x000000000700720c */ /* 0x000fda0003f26070 */
[----:B------:R-:W-:Y:S02]  /*0210*/  @P1 IADD3 R5, PT, PT, R5, 0x1, RZ ;  /* 0x0000000105051810 */ /* 0x000fe40007ffe0ff */
[----:B------:R-:W-:-:S05]  /*0220*/  @!P2 LOP3.LUT R5, RZ, R0, RZ, 0x33, !PT ;  /* 0x00000000ff05a212 */ /* 0x000fca00078e33ff */
[----:B------:R-:W-:-:S05]  /*0230*/  IMAD.IADD R2, R6, 0x1, R5 ;  /* 0x0000000106027824 */ /* 0x000fca00078e0205 */
[C---:B------:R-:W-:Y:S02]  /*0240*/  LOP3.LUT R4, R2.reuse, 0x3, RZ, 0xc0, !PT ;  /* 0x0000000302047812 */ /* 0x040fe400078ec0ff */
[----:B------:R-:W-:Y:S02]  /*0250*/  ISETP.GE.U32.AND P1, PT, R2, 0x3, PT ;  /* 0x000000030200780c */ /* 0x000fe40003f26070 */
[----:B------:R-:W-:-:S13]  /*0260*/  ISETP.NE.AND P0, PT, R4, 0x3, PT ;  /* 0x000000030400780c */ /* 0x000fda0003f05270 */
[----:B-1----:R-:W-:Y:S05]  /*0270*/  @!P0 BRA `(.L_x_1) ;  /* 0x0000000000448947 */ /* 0x002fea0003800000 */
[----:B------:R-:W0:Y:S01]  /*0280*/  LDC.64 R4, c[0x0][0x390] ;  /* 0x0000e400ff047b82 */ /* 0x000e220000000a00 */
[----:B------:R-:W-:-:S04]  /*0290*/  IADD3 R2, PT, PT, R2, 0x1, RZ ;  /* 0x0000000102027810 */ /* 0x000fc80007ffe0ff */
[----:B------:R-:W-:-:S03]  /*02a0*/  LOP3.LUT R2, R2, 0x3, RZ, 0xc0, !PT ;  /* 0x0000000302027812 */ /* 0x000fc600078ec0ff */
[----:B------:R-:W1:Y:S01]  /*02b0*/  LDC.64 R6, c[0x0][0x380] ;  /* 0x0000e000ff067b82 */ /* 0x000e620000000a00 */
[----:B------:R-:W-:-:S07]  /*02c0*/  IADD3 R2, PT, PT, -R2, RZ, RZ ;  /* 0x000000ff02027210 */ /* 0x000fce0007ffe1ff */
[----:B------:R-:W2:Y:S02]  /*02d0*/  LDC.64 R8, c[0x0][0x388] ;  /* 0x0000e200ff087b82 */ /* 0x000ea40000000a00 */
.L_x_2:
[----:B--2---:R-:W-:-:S04]  /*02e0*/  IMAD.WIDE R12, R3, 0x8, R8 ;  /* 0x00000008030c7825 */ /* 0x004fc800078e0208 */
[C---:B-1----:R-:W-:Y:S02]  /*02f0*/  IMAD.WIDE R14, R3.reuse, 0x8, R6 ;  /* 0x00000008030e7825 */ /* 0x042fe400078e0206 */
[----:B------:R-:W2:Y:S04]  /*0300*/  LDG.E.64 R12, desc[UR4][R12.64] ;  /* 0x000000040c0c7981 */ /* 0x000ea8000c1e1b00 */
[----:B------:R-:W2:Y:S01]  /*0310*/  LDG.E.64 R14, desc[UR4][R14.64] ;  /* 0x000000040e0e7981 */ /* 0x000ea2000c1e1b00 */
[----:B0--3--:R-:W-:Y:S01]  /*0320*/  IMAD.WIDE R10, R3, 0x8, R4 ;  /* 0x00000008030a7825 */ /* 0x009fe200078e0204 */
[----:B------:R-:W-:-:S03]  /*0330*/  IADD3 R3, PT, PT, R0, R3, RZ ;  /* 0x0000000300037210 */ /* 0x000fc60007ffe0ff */
[----:B------:R-:W-:-:S05]  /*0340*/  VIADD R2, R2, 0x1 ;  /* 0x0000000102027836 */ /* 0x000fca0000000000 */
[----:B------:R-:W-:Y:S01]  /*0350*/  ISETP.NE.AND P0, PT, R2, RZ, PT ;  /* 0x000000ff0200720c */ /* 0x000fe20003f05270 */
[----:B--2---:R-:W-:-:S07]  /*0360*/  DADD R16, R14, R12 ;  /* 0x000000000e107229 */ /* 0x004fce000000000c */
[----:B------:R3:W-:Y:S05]  /*0370*/  STG.E.64 desc[UR4][R10.64], R16 ;  /* 0x000000100a007986 */ /* 0x0007ea000c101b04 */
[----:B------:R-:W-:Y:S05]  /*0380*/  @P0 BRA `(.L_x_2) ;  /* 0xfffffffc00d40947 */ /* 0x000fea000383ffff */
.L_x_1:
[----:B------:R-:W-:Y:S05]  /*0390*/  BSYNC.RECONVERGENT B0 ;  /* 0x0000000000007941 */ /* 0x000fea0003800200 */
.L_x_0:
[----:B------:R-:W-:Y:S05]  /*03a0*/  @!P1 EXIT ;  /* 0x000000000000994d */ /* 0x000fea0003800000 */
.L_x_3:
[----:B0-----:R-:W0:Y:S08]  /*03b0*/  LDC.64 R4, c[0x0][0x380] ;  /* 0x0000e000ff047b82 */ /* 0x001e300000000a00 */
[----:B------:R-:W3:Y:S08]  /*03c0*/  LDC.64 R6, c[0x0][0x388] ;  /* 0x0000e200ff067b82 */ /* 0x000ef00000000a00 */
[----:B------:R-:W1:Y:S01]  /*03d0*/  LDC.64 R8, c[0x0][0x390] ;  /* 0x0000e400ff087b82 */ /* 0x000e620000000a00 */
[----:B0-----:R-:W-:-:S05]  /*03e0*/  IMAD.WIDE R14, R3, 0x8, R4 ;  /* 0x00000008030e7825 */ /* 0x001fca00078e0204 */
[----:B------:R-:W2:Y:S01]  /*03f0*/  LDG.E.64 R4, desc[UR4][R14.64] ;  /* 0x000000040e047981 */ /* 0x000ea2000c1e1b00 */
[----:B---3--:R-:W-:-:S05]  /*0400*/  IMAD.WIDE R16, R3, 0x8, R6 ;  /* 0x0000000803107825 */ /* 0x008fca00078e0206 */
[----:B------:R-:W2:Y:S01]  /*0410*/  LDG.E.64 R6, desc[UR4][R16.64] ;  /* 0x0000000410067981 */ /* 0x000ea2000c1e1b00 */
[----:B------:R-:W-:-:S04]  /*0420*/  IMAD.WIDE R10, R0, 0x8, R16 ;  /* 0x00000008000a7825 */ /* 0x000fc800078e0210 */
[----:B-1----:R-:W-:Y:S01]  /*0430*/  IMAD.WIDE R22, R3, 0x8, R8 ;  /* 0x0000000803167825 */ /* 0x002fe200078e0208 */
[----:B--2---:R-:W-:-:S03]  /*0440*/  DADD R4, R4, R6 ;  /* 0x0000000004047229 */ /* 0x004fc60000000006 */
[----:B------:R-:W-:-:S04]  /*0450*/  IMAD.WIDE R6, R0, 0x8, R14 ;  /* 0x0000000800067825 */ /* 0x000fc800078e020e */
[----:B------:R0:W-:Y:S04]  /*0460*/  STG.E.64 desc[UR4][R22.64], R4 ;  /* 0x0000000416007986 */ /* 0x0001e8000c101b04 */
[----:B------:R-:W2:Y:S04]  /*0470*/  LDG.E.64 R8, desc[UR4][R6.64] ;  /* 0x0000000406087981 */ /* 0x000ea8000c1e1b00 */
[----:B------:R-:W2:Y:S01]  /*0480*/  LDG.E.64 R12, desc[UR4][R10.64] ;  /* 0x000000040a0c7981 */ /* 0x000ea2000c1e1b00 */
[----:B------:R-:W-:-:S04]  /*0490*/  IMAD.WIDE R14, R0, 0x8, R6 ;  /* 0x00000008000e7825 */ /* 0x000fc800078e0206 */
[----:B------:R-:W-:Y:S01]  /*04a0*/  IMAD.WIDE R18, R0, 0x8, R10 ;  /* 0x0000000800127825 */ /* 0x000fe200078e020a */
[----:B--2---:R-:W-:-:S03]  /*04b0*/  DADD R8, R8, R12 ;  /* 0x0000000008087229 */ /* 0x004fc6000000000c */
[----:B------:R-:W-:-:S05]  /*04c0*/  IMAD.WIDE R12, R0, 0x8, R22 ;  /* 0x00000008000c7825 */ /* 0x000fca00078e0216 */
[----:B------:R1:W-:Y:S04]  /*04d0*/  STG.E.64 desc[UR4][R12.64], R8 ;  /* 0x000000080c007986 */ /* 0x0003e8000c101b04 */
[----:B------:R-:W2:Y:S04]  /*04e0*/  LDG.E.64 R16, desc[UR4][R14.64] ;  /* 0x000000040e107981 */ /* 0x000ea8000c1e1b00 */
[----:B------:R-:W2:Y:S01]  /*04f0*/  LDG.E.64 R20, desc[UR4][R18.64] ;  /* 0x0000000412147981 */ /* 0x000ea2000c1e1b00 */
[----:B0-----:R-:W-:-:S04]  /*0500*/  IMAD.WIDE R4, R0, 0x8, R12 ;  /* 0x0000000800047825 */ /* 0x001fc800078e020c */
[----:B------:R-:W-:-:S04]  /*0510*/  IMAD.WIDE R6, R0, 0x8, R14 ;  /* 0x0000000800067825 */ /* 0x000fc800078e020e */
[----:B------:R-:W-:Y:S01]  /*0520*/  IMAD.WIDE R10, R0, 0x8, R18 ;  /* 0x00000008000a7825 */ /* 0x000fe200078e0212 */
[----:B--2---:R-:W-:-:S07]  /*0530*/  DADD R16, R16, R20 ;  /* 0x0000000010107229 */ /* 0x004fce0000000014 */
[----:B------:R0:W-:Y:S04]  /*0540*/  STG.E.64 desc[UR4][R4.64], R16 ;  /* 0x0000001004007986 */ /* 0x0001e8000c101b04 */
[----:B------:R-:W2:Y:S04]  /*0550*/  LDG.E.64 R6, desc[UR4][R6.64] ;  /* 0x0000000406067981 */ /* 0x000ea8000c1e1b00 */
[----:B------:R-:W2:Y:S01]  /*0560*/  LDG.E.64 R10, desc[UR4][R10.64] ;  /* 0x000000040a0a7981 */ /* 0x000ea2000c1e1b00 */
[C---:B-1----:R-:W-:Y:S01]  /*0570*/  IMAD.WIDE R8, R0.reuse, 0x8, R4 ;  /* 0x0000000800087825 */ /* 0x042fe200078e0204 */
[----:B------:R-:W-:-:S04]  /*0580*/  LEA R3, R0, R3, 0x2 ;  /* 0x0000000300037211 */ /* 0x000fc800078e10ff */
[----:B------:R-:W-:Y:S01]  /*0590*/  ISETP.GE.AND P0, PT, R3, UR6, PT ;  /* 0x0000000603007c0c */ /* 0x000fe2000bf06270 */
[----:B--2---:R-:W-:-:S07]  /*05a0*/  DADD R20, R6, R10 ;  /* 0x0000000006147229 */ /* 0x004fce000000000a */
[----:B------:R0:W-:Y:S05]  /*05b0*/  STG.E.64 desc[UR4][R8.64], R20 ;  /* 0x0000001408007986 */ /* 0x0001ea000c101b04 */
[----:B------:R-:W-:Y:S05]  /*05c0*/  @!P0 BRA `(.L_x_3) ;  /* 0xfffffffc00788947 */ /* 0x000fea000383ffff */
[----:B------:R-:W-:Y:S05]  /*05d0*/  EXIT ;  /* 0x000000000000794d */ /* 0x000fea0003800000 */
.L_x_4:
[----:B------:R-:W-:-:S00]  /*05e0*/  BRA `(.L_x_4) ;  /* 0xfffffffc00fc7947 */ /* 0x000fc0000383ffff */
[----:B------:R-:W-:-:S00]  /*05f0*/  NOP ;  /* 0x0000000000007918 */ /* 0x000fc00000000000 */
        /* <DEDUP_REMOVED lines=8> */
.L_x_5:


//--------------------- .nv.shared.reserved.0     --------------------------
	.section	.nv.shared.reserved.0,"aw",@nobits
	.weak		__nv_reservedSMEM_offset_0_alias
	.size		__nv_reservedSMEM_offset_0_alias, 0, 64
	.other		__nv_reservedSMEM_offset_0_alias,@"STO_CUDA_RESERVED_SHARED STV_DEFAULT"
__nv_reservedSMEM_offset_0_alias:
	.zero		0
	.zero		64


//--------------------- .nv.constant0._Z3sumPdS_S_i --------------------------
	.section	.nv.constant0._Z3sumPdS_S_i,"a",@progbits
	.sectionflags	@""
	.align	4
.nv.constant0._Z3sumPdS_S_i:
	.zero		924


//--------------------- SYMBOLS --------------------------

	.type		.nv.reservedSmem.offset0,@object
	.size		.nv.reservedSmem.offset0,0x4
